	.headerflags	@"EF_CUDA_TEXMODE_UNIFIED EF_CUDA_64BIT_ADDRESS EF_CUDA_ACCELERATORS EF_CUDA_SM90 EF_CUDA_VIRTUAL_SM(EF_CUDA_SM90)"
	.elftype	@"ET_EXEC"


//--------------------- .nv.info                  --------------------------
	.section	.nv.info,"",@"SHT_CUDA_INFO"
	.align	4


	//----- nvinfo : EIATTR_REGCOUNT
	.align		4
        /*0000*/ 	.byte	0x04, 0x2f
        /*0002*/ 	.short	(.L_3 - .L_2)
	.align		4
.L_2:
        /*0004*/ 	.word	index@(triton_poi_fused__native_batch_norm_legit_no_training_convolution_relu_22)
        /*0008*/ 	.word	0x00000017


	//----- nvinfo : EIATTR_MIN_STACK_SIZE
	.align		4
.L_3:
        /*000c*/ 	.byte	0x04, 0x12
        /*000e*/ 	.short	(.L_5 - .L_4)
	.align		4
.L_4:
        /*0010*/ 	.word	index@(triton_poi_fused__native_batch_norm_legit_no_training_convolution_relu_22)
        /*0014*/ 	.word	0x00000000


	//----- nvinfo : EIATTR_FRAME_SIZE
	.align		4
.L_5:
        /*0018*/ 	.byte	0x04, 0x11
        /*001a*/ 	.short	(.L_7 - .L_6)
	.align		4
.L_6:
        /*001c*/ 	.word	index@(triton_poi_fused__native_batch_norm_legit_no_training_convolution_relu_22)
        /*0020*/ 	.word	0x00000000


	//----- nvinfo : EIATTR_MIN_STACK_SIZE
	.align		4
.L_7:
        /*0024*/ 	.byte	0x04, 0x12
        /*0026*/ 	.short	(.L_9 - .L_8)
	.align		4
.L_8:
        /*0028*/ 	.word	index@(triton_poi_fused__native_batch_norm_legit_no_training_convolution_relu_22)
        /*002c*/ 	.word	0x00000000
.L_9:


//--------------------- .nv.info.triton_poi_fused__native_batch_norm_legit_no_training_convolution_relu_22 --------------------------
	.section	.nv.info.triton_poi_fused__native_batch_norm_legit_no_training_convolution_relu_22,"",@"SHT_CUDA_INFO"
	.sectionflags	@""
	.align	4


	//----- nvinfo : EIATTR_CUDA_API_VERSION
	.align		4
        /*0000*/ 	.byte	0x04, 0x37
        /*0002*/ 	.short	(.L_11 - .L_10)
.L_10:
        /*0004*/ 	.word	0x0000007c


	//----- nvinfo : EIATTR_KPARAM_INFO
	.align		4
.L_11:
        /*0008*/ 	.byte	0x04, 0x17
        /*000a*/ 	.short	(.L_13 - .L_12)
.L_12:
        /*000c*/ 	.word	0x00000000
        /*0010*/ 	.short	0x0007
        /*0012*/ 	.short	0x0038
        /*0014*/ 	.byte	0x00, 0xf0, 0x11, 0x00


	//----- nvinfo : EIATTR_KPARAM_INFO
	.align		4
.L_13:
        /*0018*/ 	.byte	0x04, 0x17
        /*001a*/ 	.short	(.L_15 - .L_14)
.L_14:
        /*001c*/ 	.word	0x00000000
        /*0020*/ 	.short	0x0006
        /*0022*/ 	.short	0x0030
        /*0024*/ 	.byte	0x00, 0xf4, 0x21, 0x00


	//----- nvinfo : EIATTR_KPARAM_INFO
	.align		4
.L_15:
        /*0028*/ 	.byte	0x04, 0x17
        /*002a*/ 	.short	(.L_17 - .L_16)
.L_16:
        /*002c*/ 	.word	0x00000000
        /*0030*/ 	.short	0x0005
        /*0032*/ 	.short	0x0028
        /*0034*/ 	.byte	0x00, 0xf4, 0x21, 0x00


	//----- nvinfo : EIATTR_KPARAM_INFO
	.align		4
.L_17:
        /*0038*/ 	.byte	0x04, 0x17
        /*003a*/ 	.short	(.L_19 - .L_18)
.L_18:
        /*003c*/ 	.word	0x00000000
        /*0040*/ 	.short	0x0004
        /*0042*/ 	.short	0x0020
        /*0044*/ 	.byte	0x00, 0xf4, 0x21, 0x00


	//----- nvinfo : EIATTR_KPARAM_INFO
	.align		4
.L_19:
        /*0048*/ 	.byte	0x04, 0x17
        /*004a*/ 	.short	(.L_21 - .L_20)
.L_20:
        /*004c*/ 	.word	0x00000000
        /*0050*/ 	.short	0x0003
        /*0052*/ 	.short	0x0018
        /*0054*/ 	.byte	0x00, 0xf4, 0x21, 0x00


	//----- nvinfo : EIATTR_KPARAM_INFO
	.align		4
.L_21:
        /*0058*/ 	.byte	0x04, 0x17
        /*005a*/ 	.short	(.L_23 - .L_22)
.L_22:
        /*005c*/ 	.word	0x00000000
        /*0060*/ 	.short	0x0002
        /*0062*/ 	.short	0x0010
        /*0064*/ 	.byte	0x00, 0xf4, 0x21, 0x00


	//----- nvinfo : EIATTR_KPARAM_INFO
	.align		4
.L_23:
        /*0068*/ 	.byte	0x04, 0x17
        /*006a*/ 	.short	(.L_25 - .L_24)
.L_24:
        /*006c*/ 	.word	0x00000000
        /*0070*/ 	.short	0x0001
        /*0072*/ 	.short	0x0008
        /*0074*/ 	.byte	0x00, 0xf4, 0x21, 0x00


	//----- nvinfo : EIATTR_KPARAM_INFO
	.align		4
.L_25:
        /*0078*/ 	.byte	0x04, 0x17
        /*007a*/ 	.short	(.L_27 - .L_26)
.L_26:
        /*007c*/ 	.word	0x00000000
        /*0080*/ 	.short	0x0000
        /*0082*/ 	.short	0x0000
        /*0084*/ 	.byte	0x00, 0xf4, 0x21, 0x00


	//----- nvinfo : EIATTR_SPARSE_MMA_MASK
	.align		4
.L_27:
        /*0088*/ 	.byte	0x03, 0x50
        /*008a*/ 	.short	0x0000


	//----- nvinfo : EIATTR_MAXREG_COUNT
	.align		4
        /*008c*/ 	.byte	0x03, 0x1b
        /*008e*/ 	.short	0x00ff


	//----- nvinfo : EIATTR_EXIT_INSTR_OFFSETS
	.align		4
        /*0090*/ 	.byte	0x04, 0x1c
        /*0092*/ 	.short	(.L_29 - .L_28)


	//   ....[0]....
.L_28:
        /*0094*/ 	.word	0x00000390


	//   ....[1]....
        /*0098*/ 	.word	0x000003b0


	//----- nvinfo : EIATTR_REQNTID
	.align		4
.L_29:
        /*009c*/ 	.byte	0x04, 0x10
        /*009e*/ 	.short	(.L_31 - .L_30)
.L_30:
        /*00a0*/ 	.word	0x00000080
        /*00a4*/ 	.word	0x00000001
        /*00a8*/ 	.word	0x00000001


	//----- nvinfo : EIATTR_CBANK_PARAM_SIZE
	.align		4
.L_31:
        /*00ac*/ 	.byte	0x03, 0x19
        /*00ae*/ 	.short	0x003c


	//----- nvinfo : EIATTR_PARAM_CBANK
	.align		4
        /*00b0*/ 	.byte	0x04, 0x0a
        /*00b2*/ 	.short	(.L_33 - .L_32)
	.align		4
.L_32:
        /*00b4*/ 	.word	index@(.nv.constant0.triton_poi_fused__native_batch_norm_legit_no_training_convolution_relu_22)
        /*00b8*/ 	.short	0x0210
        /*00ba*/ 	.short	0x003c


	//----- nvinfo : EIATTR_SW_WAR
	.align		4
.L_33:
        /*00bc*/ 	.byte	0x04, 0x36
        /*00be*/ 	.short	(.L_35 - .L_34)
.L_34:
        /*00c0*/ 	.word	0x00000008
.L_35:


//--------------------- .nv.callgraph             --------------------------
	.section	.nv.callgraph,"",@"SHT_CUDA_CALLGRAPH"
	.align	4
	.sectionentsize	8
	.align		4
        /*0000*/ 	.word	0x00000000
	.align		4
        /*0004*/ 	.word	0xffffffff
	.align		4
        /*0008*/ 	.word	0x00000000
	.align		4
        /*000c*/ 	.word	0xfffffffe
	.align		4
        /*0010*/ 	.word	0x00000000
	.align		4
        /*0014*/ 	.word	0xfffffffd
	.align		4
        /*0018*/ 	.word	0x00000000
	.align		4
        /*001c*/ 	.word	0xfffffffc


//--------------------- .nv.constant4             --------------------------
	.section	.nv.constant4,"a",@progbits
	.align	8
	.align		8
.nv.constant4:
        /*0000*/ 	.dword	_$_str
	.align		8
        /*0008*/ 	.dword	_$_str_$_2


//--------------------- .text.triton_poi_fused__native_batch_norm_legit_no_training_convolution_relu_22 --------------------------
	.section	.text.triton_poi_fused__native_batch_norm_legit_no_training_convolution_relu_22,"ax",@progbits
	.align	128
        .global         triton_poi_fused__native_batch_norm_legit_no_training_convolution_relu_22
        .type           triton_poi_fused__native_batch_norm_legit_no_training_convolution_relu_22,@function
        .size           triton_poi_fused__native_batch_norm_legit_no_training_convolution_relu_22,(.L_x_1 - triton_poi_fused__native_batch_norm_legit_no_training_convolution_relu_22)
        .other          triton_poi_fused__native_batch_norm_legit_no_training_convolution_relu_22,@"STO_CUDA_ENTRY STV_DEFAULT"
triton_poi_fused__native_batch_norm_legit_no_training_convolution_relu_22:
.text.triton_poi_fused__native_batch_norm_legit_no_training_convolution_relu_22:
[----:B------:R-:W0:Y:S01]  /*0000*/  LDC R1, c[0x0][0x28] ;  /* 0x00000a00ff017b82 */ /* 0x000e220000000800 */
[----:B------:R-:W1:Y:S07]  /*0010*/  S2R R0, SR_TID.X ;  /* 0x0000000000007919 */ /* 0x000e6e0000002100 */
[----:B------:R-:W2:Y:S01]  /*0020*/  LDC.64 R12, c[0x0][0x228] ;  /* 0x00008a00ff0c7b82 */ /* 0x000ea20000000a00 */
[----:B------:R-:W-:Y:S01]  /*0030*/  ULDC.64 UR4, c[0x0][0x208] ;  /* 0x0000820000047ab9 */ /* 0x000fe20000000a00 */
[----:B------:R-:W3:Y:S06]  /*0040*/  S2R R3, SR_CTAID.X ;  /* 0x0000000000037919 */ /* 0x000eec0000002500 */
[----:B------:R-:W4:Y:S08]  /*0050*/  LDC.64 R10, c[0x0][0x218] ;  /* 0x00008600ff0a7b82 */ /* 0x000f300000000a00 */
[----:B------:R-:W5:Y:S08]  /*0060*/  LDC.64 R14, c[0x0][0x220] ;  /* 0x00008800ff0e7b82 */ /* 0x000f700000000a00 */
[----:B------:R-:W4:Y:S01]  /*0070*/  LDC.64 R16, c[0x0][0x230] ;  /* 0x00008c00ff107b82 */ /* 0x000f220000000a00 */
[----:B-1----:R-:W-:-:S07]  /*0080*/  LOP3.LUT R0, R0, 0x7f, RZ, 0xc0, !PT ;  /* 0x0000007f00007812 */ /* 0x002fce00078ec0ff */
[----:B------:R-:W1:Y:S01]  /*0090*/  LDC.64 R6, c[0x0][0x238] ;  /* 0x00008e00ff067b82 */ /* 0x000e620000000a00 */
[----:B---3--:R-:W-:Y:S02]  /*00a0*/  SHF.R.S32.HI R2, RZ, 0x18, R3 ;  /* 0x00000018ff027819 */ /* 0x008fe40000011403 */
[----:B------:R-:W-:Y:S02]  /*00b0*/  LEA R0, R3, R0, 0x7 ;  /* 0x0000000003007211 */ /* 0x000fe400078e38ff */
[----:B------:R-:W-:Y:S01]  /*00c0*/  SGXT R3, R2, 0x1 ;  /* 0x000000010203781a */ /* 0x000fe20000000200 */
[----:B------:R-:W-:Y:S01]  /*00d0*/  HFMA2.MMA R2, -RZ, RZ, 0, 0 ;  /* 0x00000000ff027435 */ /* 0x000fe200000001ff */
[----:B------:R-:W-:Y:S02]  /*00e0*/  ISETP.GE.AND P0, PT, R0, 0x3c00, PT ;  /* 0x00003c000000780c */ /* 0x000fe40003f06270 */
[----:B------:R-:W-:-:S04]  /*00f0*/  LEA.HI R3, R3, R0, RZ, 0x6 ;  /* 0x0000000003037211 */ /* 0x000fc800078f30ff */
[----:B------:R-:W-:-:S05]  /*0100*/  SHF.R.S32.HI R3, RZ, 0x6, R3 ;  /* 0x00000006ff037819 */ /* 0x000fca0000011403 */
[----:B------:R-:W-:-:S05]  /*0110*/  IMAD.HI R2, R3, -0x77777777, R2 ;  /* 0x8888888903027827 */ /* 0x000fca00078e0202 */
[----:B------:R-:W-:-:S04]  /*0120*/  SHF.R.U32.HI R5, RZ, 0x1f, R2 ;  /* 0x0000001fff057819 */ /* 0x000fc80000011602 */
[----:B------:R-:W-:-:S05]  /*0130*/  LEA.HI.SX32 R5, R2, R5, 0x1b ;  /* 0x0000000502057211 */ /* 0x000fca00078fdaff */
[----:B------:R-:W-:Y:S01]  /*0140*/  IMAD R19, R5, -0x3c, R3 ;  /* 0xffffffc405137824 */ /* 0x000fe200078e0203 */
[----:B------:R-:W-:Y:S01]  /*0150*/  CS2R R4, SRZ ;  /* 0x0000000000047805 */ /* 0x000fe2000001ff00 */
[----:B------:R-:W3:Y:S02]  /*0160*/  LDC.64 R2, c[0x0][0x210] ;  /* 0x00008400ff027b82 */ /* 0x000ee40000000a00 */
[----:B--2---:R-:W-:-:S05]  /*0170*/  IMAD.WIDE R12, R19, 0x4, R12 ;  /* 0x00000004130c7825 */ /* 0x004fca00078e020c */
[----:B------:R5:W2:Y:S01]  /*0180*/  @!P0 LDG.E.EL R4, desc[UR4][R12.64] ;  /* 0x000000040c048981 */ /* 0x000aa2000c2e1900 */
[----:B------:R-:W-:Y:S01]  /*0190*/  CS2R R8, SRZ ;  /* 0x0000000000087805 */ /* 0x000fe2000001ff00 */
[----:B----4-:R-:W-:-:S05]  /*01a0*/  IMAD.WIDE R10, R19, 0x4, R10 ;  /* 0x00000004130a7825 */ /* 0x010fca00078e020a */
[----:B------:R4:W2:Y:S01]  /*01b0*/  @!P0 LDG.E.EL R8, desc[UR4][R10.64] ;  /* 0x000000040a088981 */ /* 0x0008a2000c2e1900 */
[----:B-----5:R-:W-:-:S04]  /*01c0*/  IMAD.WIDE R12, R19, 0x4, R14 ;  /* 0x00000004130c7825 */ /* 0x020fc800078e020e */
[----:B---3--:R-:W-:Y:S01]  /*01d0*/  IMAD.WIDE R2, R0, 0x4, R2 ;  /* 0x0000000400027825 */ /* 0x008fe200078e0202 */
[----:B------:R-:W3:Y:S04]  /*01e0*/  @!P0 LDG.E.EL R9, desc[UR4][R12.64] ;  /* 0x000000040c098981 */ /* 0x000ee8000c2e1900 */
[----:B------:R-:W5:Y:S01]  /*01f0*/  @!P0 LDG.E R5, desc[UR4][R2.64] ;  /* 0x0000000402058981 */ /* 0x000f62000c1e1900 */
[----:B0-----:R-:W-:-:S04]  /*0200*/  IMAD.WIDE R14, R19, 0x4, R16 ;  /* 0x00000004130e7825 */ /* 0x001fc800078e0210 */
[----:B-1----:R-:W-:Y:S01]  /*0210*/  IMAD.WIDE R16, R19, 0x4, R6 ;  /* 0x0000000413107825 */ /* 0x002fe200078e0206 */
[----:B------:R-:W-:Y:S02]  /*0220*/  CS2R R18, SRZ ;  /* 0x0000000000127805 */ /* 0x000fe4000001ff00 */
[----:B----4-:R-:W-:Y:S01]  /*0230*/  MOV R11, 0x3e800000 ;  /* 0x3e800000000b7802 */ /* 0x010fe20000000f00 */
[----:B------:R-:W0:Y:S03]  /*0240*/  LDC.64 R6, c[0x0][0x240] ;  /* 0x00009000ff067b82 */ /* 0x000e260000000a00 */
[----:B------:R-:W4:Y:S04]  /*0250*/  @!P0 LDG.E.EL R18, desc[UR4][R14.64] ;  /* 0x000000040e128981 */ /* 0x000f28000c2e1900 */
[----:B------:R-:W4:Y:S01]  /*0260*/  @!P0 LDG.E.EL R19, desc[UR4][R16.64] ;  /* 0x0000000410138981 */ /* 0x000f22000c2e1900 */
[----:B0-----:R-:W-:-:S04]  /*0270*/  IMAD.WIDE R6, R0, 0x4, R6 ;  /* 0x0000000400067825 */ /* 0x001fc800078e0206 */
[----:B--2---:R-:W-:-:S04]  /*0280*/  FADD R4, R4, 9.9999997473787516356e-06 ;  /* 0x3727c5ac04047421 */ /* 0x004fc80000000000 */
[----:B------:R-:W0:Y:S02]  /*0290*/  MUFU.SQRT R20, R4 ;  /* 0x0000000400147308 */ /* 0x000e240000002000 */
[C---:B0-----:R-:W-:Y:S02]  /*02a0*/  FSETP.GT.AND P1, PT, R20.reuse, 8.50705917302346158658e+37, PT ;  /* 0x7e8000001400780b */ /* 0x041fe40003f24000 */
[----:B------:R-:W-:-:S11]  /*02b0*/  FSETP.GEU.AND P2, PT, R20, 1.175494350822287508e-38, PT ;  /* 0x008000001400780b */ /* 0x000fd60003f4e000 */
[----:B------:R-:W-:-:S04]  /*02c0*/  @P1 FMUL R20, R20, 0.25 ;  /* 0x3e80000014141820 */ /* 0x000fc80000400000 */
[----:B------:R-:W-:-:S06]  /*02d0*/  @!P2 FMUL R20, R20, 16777216 ;  /* 0x4b8000001414a820 */ /* 0x000fcc0000400000 */
[----:B------:R-:W0:Y:S01]  /*02e0*/  MUFU.RCP R20, R20 ;  /* 0x0000001400147308 */ /* 0x000e220000001000 */
[----:B------:R-:W-:Y:S01]  /*02f0*/  FSEL R11, R11, 1, P1 ;  /* 0x3f8000000b0b7808 */ /* 0x000fe20000800000 */
[----:B-----5:R-:W-:-:S04]  /*0300*/  FADD R5, R8, R5 ;  /* 0x0000000508057221 */ /* 0x020fc80000000000 */
[----:B------:R-:W-:Y:S01]  /*0310*/  @!P2 FMUL R11, R11, 16777216 ;  /* 0x4b8000000b0ba820 */ /* 0x000fe20000400000 */
[----:B---3--:R-:W-:-:S03]  /*0320*/  FADD R9, R5, -R9 ;  /* 0x8000000905097221 */ /* 0x008fc60000000000 */
[----:B0-----:R-:W-:-:S04]  /*0330*/  FMUL R4, R20, R11 ;  /* 0x0000000b14047220 */ /* 0x001fc80000400000 */
[----:B------:R-:W-:-:S04]  /*0340*/  FMUL R4, R9, R4 ;  /* 0x0000000409047220 */ /* 0x000fc80000400000 */
[----:B----4-:R-:W-:Y:S01]  /*0350*/  FFMA R4, R4, R18, R19 ;  /* 0x0000001204047223 */ /* 0x010fe20000000013 */
[----:B------:R0:W-:Y:S04]  /*0360*/  @!P0 STG.E desc[UR4][R2.64], R5 ;  /* 0x0000000502008986 */ /* 0x0001e8000c101904 */
[----:B------:R-:W-:-:S04]  /*0370*/  FSETP.GEU.AND P1, PT, R4, RZ, PT ;  /* 0x000000ff0400720b */ /* 0x000fc80003f2e000 */
[----:B------:R-:W-:Y:S01]  /*0380*/  FSEL R9, R4, RZ, P1 ;  /* 0x000000ff04097208 */ /* 0x000fe20000800000 */
[----:B0-----:R-:W-:Y:S08]  /*0390*/  @P0 EXIT ;  /* 0x000000000000094d */ /* 0x001ff00003800000 */
[----:B------:R-:W-:Y:S01]  /*03a0*/  STG.E desc[UR4][R6.64], R9 ;  /* 0x0000000906007986 */ /* 0x000fe2000c101904 */
[----:B------:R-:W-:Y:S05]  /*03b0*/  EXIT ;  /* 0x000000000000794d */ /* 0x000fea0003800000 */
.L_x_0:
[----:B------:R-:W-:-:S00]  /*03c0*/  BRA `(.L_x_0) ;  /* 0xfffffffc00fc7947 */ /* 0x000fc0000383ffff */
[----:B------:R-:W-:-:S00]  /*03d0*/  NOP ;  /* 0x0000000000007918 */ /* 0x000fc00000000000 */
        /* <DEDUP_REMOVED lines=10> */
.L_x_1:


//--------------------- .nv.global.init           --------------------------
	.section	.nv.global.init,"aw",@progbits
.nv.global.init:
	.type		_$_str,@object
	.size		_$_str,(_$_str_$_2 - _$_str)
_$_str:
        /*0000*/ 	.byte	0x5f, 0x5f, 0x43, 0x55, 0x44, 0x41, 0x5f, 0x46, 0x54, 0x5a, 0x00
	.type		_$_str_$_2,@object
	.size		_$_str_$_2,(.L_1 - _$_str_$_2)
_$_str_$_2:
        /*000b*/ 	.byte	0x5f, 0x5f, 0x43, 0x55, 0x44, 0x41, 0x5f, 0x50, 0x52, 0x45, 0x43, 0x5f, 0x53, 0x51, 0x52, 0x54
        /*001b*/ 	.byte	0x00
.L_1:


//--------------------- .nv.constant0.triton_poi_fused__native_batch_norm_legit_no_training_convolution_relu_22 --------------------------
	.section	.nv.constant0.triton_poi_fused__native_batch_norm_legit_no_training_convolution_relu_22,"a",@progbits
	.sectionflags	@""
	.align	4
.nv.constant0.triton_poi_fused__native_batch_norm_legit_no_training_convolution_relu_22:
	.zero		588
